//
// Generated by NVIDIA NVVM Compiler
//
// Compiler Build ID: CL-36424714
// Cuda compilation tools, release 13.0, V13.0.88
// Based on NVVM 20.0.0
//

.version 9.0
.target sm_100
.address_size 64

	// .globl	_Z13convolution2DPfS_S_i

.visible .entry _Z13convolution2DPfS_S_i(
	.param .u64 .ptr .align 1 _Z13convolution2DPfS_S_i_param_0,
	.param .u64 .ptr .align 1 _Z13convolution2DPfS_S_i_param_1,
	.param .u64 .ptr .align 1 _Z13convolution2DPfS_S_i_param_2,
	.param .u32 _Z13convolution2DPfS_S_i_param_3
)
{
	.reg .pred 	%p<30>;
	.reg .b32 	%r<19>;
	.reg .b32 	%f<47>;
	.reg .b64 	%rd<15>;

	ld.param.u64 	%rd7, [_Z13convolution2DPfS_S_i_param_0];
	ld.param.u64 	%rd8, [_Z13convolution2DPfS_S_i_param_1];
	ld.param.u64 	%rd6, [_Z13convolution2DPfS_S_i_param_2];
	ld.param.u32 	%r6, [_Z13convolution2DPfS_S_i_param_3];
	cvta.to.global.u64 	%rd1, %rd8;
	cvta.to.global.u64 	%rd2, %rd7;
	mov.u32 	%r7, %ctaid.y;
	mov.u32 	%r8, %ntid.y;
	mov.u32 	%r9, %tid.y;
	mad.lo.s32 	%r1, %r7, %r8, %r9;
	mov.u32 	%r10, %ctaid.x;
	mov.u32 	%r11, %ntid.x;
	mov.u32 	%r12, %tid.x;
	mad.lo.s32 	%r2, %r10, %r11, %r12;
	max.s32 	%r13, %r1, %r2;
	setp.ge.s32 	%p3, %r13, %r6;
	@%p3 bra 	$L__BB0_20;
	setp.eq.s32 	%p4, %r1, 0;
	add.s32 	%r14, %r1, -1;
	mad.lo.s32 	%r15, %r14, %r6, %r2;
	setp.lt.s32 	%p5, %r2, 1;
	add.s32 	%r3, %r15, -1;
	mul.wide.s32 	%rd9, %r3, 4;
	add.s64 	%rd3, %rd2, %rd9;
	mov.f32 	%f39, 0f00000000;
	or.pred  	%p6, %p4, %p5;
	@%p6 bra 	$L__BB0_3;
	ld.global.f32 	%f20, [%rd3];
	ld.global.f32 	%f21, [%rd1];
	fma.rn.f32 	%f39, %f20, %f21, 0f00000000;
$L__BB0_3:
	setp.eq.s32 	%p7, %r1, 0;
	setp.lt.s32 	%p8, %r2, 0;
	or.pred  	%p9, %p7, %p8;
	@%p9 bra 	$L__BB0_5;
	ld.global.f32 	%f22, [%rd3+4];
	ld.global.f32 	%f23, [%rd1+4];
	fma.rn.f32 	%f39, %f22, %f23, %f39;
$L__BB0_5:
	setp.eq.s32 	%p10, %r1, 0;
	add.s32 	%r16, %r2, 2;
	setp.gt.s32 	%p11, %r2, -2;
	setp.le.s32 	%p12, %r16, %r6;
	and.pred  	%p1, %p11, %p12;
	not.pred 	%p14, %p1;
	or.pred  	%p15, %p10, %p14;
	@%p15 bra 	$L__BB0_7;
	ld.global.f32 	%f24, [%rd3+8];
	ld.global.f32 	%f25, [%rd1+8];
	fma.rn.f32 	%f39, %f24, %f25, %f39;
$L__BB0_7:
	setp.gt.s32 	%p16, %r2, 0;
	setp.le.s32 	%p17, %r2, %r6;
	and.pred  	%p2, %p16, %p17;
	add.s32 	%r4, %r3, %r6;
	mul.wide.s32 	%rd10, %r4, 4;
	add.s64 	%rd4, %rd2, %rd10;
	not.pred 	%p18, %p2;
	@%p18 bra 	$L__BB0_9;
	ld.global.f32 	%f26, [%rd4];
	ld.global.f32 	%f27, [%rd1+12];
	fma.rn.f32 	%f39, %f26, %f27, %f39;
$L__BB0_9:
	setp.lt.s32 	%p19, %r2, 0;
	@%p19 bra 	$L__BB0_11;
	ld.global.f32 	%f28, [%rd4+4];
	ld.global.f32 	%f29, [%rd1+16];
	fma.rn.f32 	%f39, %f28, %f29, %f39;
$L__BB0_11:
	@%p14 bra 	$L__BB0_13;
	ld.global.f32 	%f30, [%rd4+8];
	ld.global.f32 	%f31, [%rd1+20];
	fma.rn.f32 	%f39, %f30, %f31, %f39;
$L__BB0_13:
	add.s32 	%r5, %r1, 2;
	setp.gt.u32 	%p21, %r5, %r6;
	add.s32 	%r17, %r4, %r6;
	mul.wide.s32 	%rd11, %r17, 4;
	add.s64 	%rd5, %rd2, %rd11;
	or.pred  	%p23, %p21, %p18;
	@%p23 bra 	$L__BB0_15;
	ld.global.f32 	%f32, [%rd5];
	ld.global.f32 	%f33, [%rd1+24];
	fma.rn.f32 	%f39, %f32, %f33, %f39;
$L__BB0_15:
	setp.gt.u32 	%p24, %r5, %r6;
	setp.lt.s32 	%p25, %r2, 0;
	or.pred  	%p26, %p24, %p25;
	@%p26 bra 	$L__BB0_17;
	ld.global.f32 	%f34, [%rd5+4];
	ld.global.f32 	%f35, [%rd1+28];
	fma.rn.f32 	%f39, %f34, %f35, %f39;
$L__BB0_17:
	setp.gt.u32 	%p27, %r5, %r6;
	or.pred  	%p29, %p27, %p14;
	@%p29 bra 	$L__BB0_19;
	ld.global.f32 	%f36, [%rd5+8];
	ld.global.f32 	%f37, [%rd1+32];
	fma.rn.f32 	%f39, %f36, %f37, %f39;
$L__BB0_19:
	mad.lo.s32 	%r18, %r1, %r6, %r2;
	cvta.to.global.u64 	%rd12, %rd6;
	mul.wide.s32 	%rd13, %r18, 4;
	add.s64 	%rd14, %rd12, %rd13;
	st.global.f32 	[%rd14], %f39;
$L__BB0_20:
	ret;

}


// ===== COMPILED SASS (sm_100) =====

	.target	sm_100

	.elftype	@"ET_EXEC"


//--------------------- .note.nv.tkinfo           --------------------------
	.section	.note.nv.tkinfo,"",@"SHT_NOTE"
	.sectionflags	@"SHF_NOTE_NV_TKINFO"
	.tkinfo
        /*0018*/ 	.word	0x00000002
        /*0030*/ 	.string	""
        /*0030*/ 	.string	"ptxas"
        /*0030*/ 	.string	"Cuda compilation tools, release 13.0, V13.0.88"
        /*0030*/ 	.string	"Build cuda_13.0.r13.0/compiler.36424714_0"
        /*0030*/ 	.string	"-arch sm_100 -m 64 "



//--------------------- .note.nv.cuinfo           --------------------------
	.section	.note.nv.cuinfo,"",@"SHT_NOTE"
	.sectionflags	@"SHF_NOTE_NV_CUINFO"
        /*0018*/ 	.short	0x0002
        /*001a*/ 	.short	0x0064
        /*001c*/ 	.short	0x0082
	.zero		2


//--------------------- .nv.info                  --------------------------
	.section	.nv.info,"",@"SHT_CUDA_INFO"
	.align	4


	//----- nvinfo : EIATTR_REGCOUNT
	.align		4
        /*0000*/ 	.byte	0x04, 0x2f
        /*0002*/ 	.short	(.L_1 - .L_0)
	.align		4
.L_0:
        /*0004*/ 	.word	index@(_Z13convolution2DPfS_S_i)
        /*0008*/ 	.word	0x00000020


	//----- nvinfo : EIATTR_FRAME_SIZE
	.align		4
.L_1:
        /*000c*/ 	.byte	0x04, 0x11
        /*000e*/ 	.short	(.L_3 - .L_2)
	.align		4
.L_2:
        /*0010*/ 	.word	index@(_Z13convolution2DPfS_S_i)
        /*0014*/ 	.word	0x00000000


	//----- nvinfo : EIATTR_MIN_STACK_SIZE
	.align		4
.L_3:
        /*0018*/ 	.byte	0x04, 0x12
        /*001a*/ 	.short	(.L_5 - .L_4)
	.align		4
.L_4:
        /*001c*/ 	.word	index@(_Z13convolution2DPfS_S_i)
        /*0020*/ 	.word	0x00000000
.L_5:


//--------------------- .nv.compat                --------------------------
	.section	.nv.compat,"",@"SHT_CUDA_COMPAT_INFO"
	.align	4
        /*0000*/ 	.byte	0x02, 0x09, 0x00, 0x00, 0x02, 0x02, 0x01, 0x00, 0x02, 0x05, 0x05, 0x00, 0x03, 0x07, 0x01, 0x01
        /*0010*/ 	.byte	0x02, 0x03, 0x00, 0x00, 0x02, 0x06, 0x01, 0x00, 0x04, 0x0b, 0x08, 0x00, 0x09, 0x00, 0x00, 0x00
        /*0020*/ 	.byte	0x00, 0x00, 0x00, 0x00


//--------------------- .nv.info._Z13convolution2DPfS_S_i --------------------------
	.section	.nv.info._Z13convolution2DPfS_S_i,"",@"SHT_CUDA_INFO"
	.sectionflags	@""
	.align	4


	//----- nvinfo : EIATTR_CUDA_API_VERSION
	.align		4
        /*0000*/ 	.byte	0x04, 0x37
        /*0002*/ 	.short	(.L_7 - .L_6)
.L_6:
        /*0004*/ 	.word	0x00000082


	//----- nvinfo : EIATTR_KPARAM_INFO
	.align		4
.L_7:
        /*0008*/ 	.byte	0x04, 0x17
        /*000a*/ 	.short	(.L_9 - .L_8)
.L_8:
        /*000c*/ 	.word	0x00000000
        /*0010*/ 	.short	0x0003
        /*0012*/ 	.short	0x0018
        /*0014*/ 	.byte	0x00, 0xf0, 0x11, 0x00


	//----- nvinfo : EIATTR_KPARAM_INFO
	.align		4
.L_9:
        /*0018*/ 	.byte	0x04, 0x17
        /*001a*/ 	.short	(.L_11 - .L_10)
.L_10:
        /*001c*/ 	.word	0x00000000
        /*0020*/ 	.short	0x0002
        /*0022*/ 	.short	0x0010
        /*0024*/ 	.byte	0x00, 0xf5, 0x21, 0x00


	//----- nvinfo : EIATTR_KPARAM_INFO
	.align		4
.L_11:
        /*0028*/ 	.byte	0x04, 0x17
        /*002a*/ 	.short	(.L_13 - .L_12)
.L_12:
        /*002c*/ 	.word	0x00000000
        /*0030*/ 	.short	0x0001
        /*0032*/ 	.short	0x0008
        /*0034*/ 	.byte	0x00, 0xf5, 0x21, 0x00


	//----- nvinfo : EIATTR_KPARAM_INFO
	.align		4
.L_13:
        /*0038*/ 	.byte	0x04, 0x17
        /*003a*/ 	.short	(.L_15 - .L_14)
.L_14:
        /*003c*/ 	.word	0x00000000
        /*0040*/ 	.short	0x0000
        /*0042*/ 	.short	0x0000
        /*0044*/ 	.byte	0x00, 0xf5, 0x21, 0x00


	//----- nvinfo : EIATTR_SPARSE_MMA_MASK
	.align		4
.L_15:
        /*0048*/ 	.byte	0x03, 0x50
        /*004a*/ 	.short	0x0000


	//----- nvinfo : EIATTR_MAXREG_COUNT
	.align		4
        /*004c*/ 	.byte	0x03, 0x1b
        /*004e*/ 	.short	0x00ff


	//----- nvinfo : EIATTR_MERCURY_ISA_VERSION
	.align		4
        /*0050*/ 	.byte	0x03, 0x5f
        /*0052*/ 	.short	0x0101


	//----- nvinfo : EIATTR_VRC_CTA_INIT_COUNT
	.align		4
        /*0054*/ 	.byte	0x02, 0x4a
	.zero		1
	.zero		1


	//----- nvinfo : EIATTR_EXIT_INSTR_OFFSETS
	.align		4
        /*0058*/ 	.byte	0x04, 0x1c
        /*005a*/ 	.short	(.L_17 - .L_16)


	//   ....[0]....
.L_16:
        /*005c*/ 	.word	0x000000c0


	//   ....[1]....
        /*0060*/ 	.word	0x000004e0


	//----- nvinfo : EIATTR_CBANK_PARAM_SIZE
	.align		4
.L_17:
        /*0064*/ 	.byte	0x03, 0x19
        /*0066*/ 	.short	0x001c


	//----- nvinfo : EIATTR_PARAM_CBANK
	.align		4
        /*0068*/ 	.byte	0x04, 0x0a
        /*006a*/ 	.short	(.L_19 - .L_18)
	.align		4
.L_18:
        /*006c*/ 	.word	index@(.nv.constant0._Z13convolution2DPfS_S_i)
        /*0070*/ 	.short	0x0380
        /*0072*/ 	.short	0x001c


	//----- nvinfo : EIATTR_SW_WAR
	.align		4
.L_19:
        /*0074*/ 	.byte	0x04, 0x36
        /*0076*/ 	.short	(.L_21 - .L_20)
.L_20:
        /*0078*/ 	.word	0x00000008
.L_21:


//--------------------- .nv.callgraph             --------------------------
	.section	.nv.callgraph,"",@"SHT_CUDA_CALLGRAPH"
	.align	4
	.sectionentsize	8
	.align		4
        /*0000*/ 	.word	0x00000000
	.align		4
        /*0004*/ 	.word	0xffffffff
	.align		4
        /*0008*/ 	.word	0x00000000
	.align		4
        /*000c*/ 	.word	0xfffffffe
	.align		4
        /*0010*/ 	.word	0x00000000
	.align		4
        /*0014*/ 	.word	0xfffffffd
	.align		4
        /*0018*/ 	.word	0x00000000
	.align		4
        /*001c*/ 	.word	0xfffffffc


//--------------------- .text._Z13convolution2DPfS_S_i --------------------------
	.section	.text._Z13convolution2DPfS_S_i,"ax",@progbits
	.align	128
        .global         _Z13convolution2DPfS_S_i
        .type           _Z13convolution2DPfS_S_i,@function
        .size           _Z13convolution2DPfS_S_i,(.L_x_1 - _Z13convolution2DPfS_S_i)
        .other          _Z13convolution2DPfS_S_i,@"STO_CUDA_ENTRY STV_DEFAULT"
_Z13convolution2DPfS_S_i:
.text._Z13convolution2DPfS_S_i:
[----:B------:R-:W-:Y:S01]  /*0000*/  LDC R1, c[0x0][0x37c] ;  /* 0x0000df00ff017b82 */ /* 0x000fe20000000800 */
[----:B------:R-:W0:Y:S07]  /*0010*/  S2R R0, SR_TID.Y ;  /* 0x0000000000007919 */ /* 0x000e2e0000002200 */
[----:B------:R-:W0:Y:S01]  /*0020*/  LDC R17, c[0x0][0x364] ;  /* 0x0000d900ff117b82 */ /* 0x000e220000000800 */
[----:B------:R-:W1:Y:S01]  /*0030*/  LDCU UR6, c[0x0][0x398] ;  /* 0x00007300ff0677ac */ /* 0x000e620008000800 */
[----:B------:R-:W2:Y:S06]  /*0040*/  S2R R3, SR_TID.X ;  /* 0x0000000000037919 */ /* 0x000eac0000002100 */
[----:B------:R-:W0:Y:S08]  /*0050*/  S2UR UR4, SR_CTAID.Y ;  /* 0x00000000000479c3 */ /* 0x000e300000002600 */
[----:B------:R-:W2:Y:S08]  /*0060*/  S2UR UR5, SR_CTAID.X ;  /* 0x00000000000579c3 */ /* 0x000eb00000002500 */
[----:B------:R-:W2:Y:S01]  /*0070*/  LDC R18, c[0x0][0x360] ;  /* 0x0000d800ff127b82 */ /* 0x000ea20000000800 */
[----:B0-----:R-:W-:-:S02]  /*0080*/  IMAD R17, R17, UR4, R0 ;  /* 0x0000000411117c24 */ /* 0x001fc4000f8e0200 */
[----:B--2---:R-:W-:-:S05]  /*0090*/  IMAD R18, R18, UR5, R3 ;  /* 0x0000000512127c24 */ /* 0x004fca000f8e0203 */
[----:B------:R-:W-:-:S04]  /*00a0*/  VIMNMX R0, PT, PT, R17, R18, !PT ;  /* 0x0000001211007248 */ /* 0x000fc80007fe0100 */
[----:B-1----:R-:W-:-:S13]  /*00b0*/  ISETP.GE.AND P0, PT, R0, UR6, PT ;  /* 0x0000000600007c0c */ /* 0x002fda000bf06270 */
[----:B------:R-:W-:Y:S05]  /*00c0*/  @P0 EXIT ;  /* 0x000000000000094d */ /* 0x000fea0003800000 */
[C---:B------:R-:W-:Y:S01]  /*00d0*/  ISETP.GE.AND P0, PT, R18.reuse, 0x1, PT ;  /* 0x000000011200780c */ /* 0x040fe20003f06270 */
[----:B------:R-:W0:Y:S01]  /*00e0*/  LDC.64 R2, c[0x0][0x380] ;  /* 0x0000e000ff027b82 */ /* 0x000e220000000a00 */
[----:B------:R-:W-:Y:S01]  /*00f0*/  ISETP.GE.AND P4, PT, R18, RZ, PT ;  /* 0x000000ff1200720c */ /* 0x000fe20003f86270 */
[----:B------:R-:W1:Y:S01]  /*0100*/  LDCU.64 UR4, c[0x0][0x358] ;  /* 0x00006b00ff0477ac */ /* 0x000e620008000a00 */
[C---:B------:R-:W-:Y:S02]  /*0110*/  ISETP.EQ.OR P0, PT, R17.reuse, RZ, !P0 ;  /* 0x000000ff1100720c */ /* 0x040fe40004702670 */
[C---:B------:R-:W-:Y:S02]  /*0120*/  ISETP.EQ.OR P3, PT, R17.reuse, RZ, !P4 ;  /* 0x000000ff1100720c */ /* 0x040fe40006762670 */
[----:B------:R-:W-:-:S05]  /*0130*/  IADD3 R9, PT, PT, R17, -0x1, RZ ;  /* 0xffffffff11097810 */ /* 0x000fca0007ffe0ff */
[----:B------:R-:W-:-:S04]  /*0140*/  IMAD R9, R9, UR6, R18 ;  /* 0x0000000609097c24 */ /* 0x000fc8000f8e0212 */
[----:B------:R-:W2:Y:S01]  /*0150*/  @!P0 LDC.64 R4, c[0x0][0x388] ;  /* 0x0000e200ff048b82 */ /* 0x000ea20000000a00 */
[----:B------:R-:W-:-:S07]  /*0160*/  IADD3 R11, PT, PT, R9, -0x1, RZ ;  /* 0xffffffff090b7810 */ /* 0x000fce0007ffe0ff */
[----:B------:R-:W3:Y:S01]  /*0170*/  @!P3 LDC.64 R6, c[0x0][0x388] ;  /* 0x0000e200ff06bb82 */ /* 0x000ee20000000a00 */
[----:B0-----:R-:W-:-:S05]  /*0180*/  IMAD.WIDE R22, R11, 0x4, R2 ;  /* 0x000000040b167825 */ /* 0x001fca00078e0202 */
[----:B-1----:R-:W4:Y:S04]  /*0190*/  @!P0 LDG.E R0, desc[UR4][R22.64] ;  /* 0x0000000416008981 */ /* 0x002f28000c1e1900 */
[----:B------:R-:W5:Y:S04]  /*01a0*/  @!P3 LDG.E R15, desc[UR4][R22.64+0x4] ;  /* 0x00000404160fb981 */ /* 0x000f68000c1e1900 */
[----:B--2---:R0:W4:Y:S04]  /*01b0*/  @!P0 LDG.E R9, desc[UR4][R4.64] ;  /* 0x0000000404098981 */ /* 0x004128000c1e1900 */
[----:B---3--:R-:W5:Y:S01]  /*01c0*/  @!P3 LDG.E R6, desc[UR4][R6.64+0x4] ;  /* 0x000004040606b981 */ /* 0x008f62000c1e1900 */
[----:B------:R-:W-:-:S05]  /*01d0*/  VIADD R8, R18, 0x2 ;  /* 0x0000000212087836 */ /* 0x000fca0000000000 */
[----:B------:R-:W-:-:S04]  /*01e0*/  ISETP.GT.AND P1, PT, R8, UR6, PT ;  /* 0x0000000608007c0c */ /* 0x000fc8000bf24270 */
[C---:B------:R-:W-:Y:S02]  /*01f0*/  ISETP.GT.AND P1, PT, R18.reuse, -0x2, !P1 ;  /* 0xfffffffe1200780c */ /* 0x040fe40004f24270 */
[C---:B------:R-:W-:Y:S02]  /*0200*/  ISETP.GT.AND P2, PT, R18.reuse, UR6, PT ;  /* 0x0000000612007c0c */ /* 0x040fe4000bf44270 */
[C---:B------:R-:W-:Y:S02]  /*0210*/  ISETP.EQ.OR P5, PT, R17.reuse, RZ, !P1 ;  /* 0x000000ff1100720c */ /* 0x040fe40004fa2670 */
[----:B------:R-:W-:Y:S02]  /*0220*/  ISETP.GT.AND P2, PT, R18, RZ, !P2 ;  /* 0x000000ff1200720c */ /* 0x000fe40005744270 */
[----:B------:R-:W-:Y:S01]  /*0230*/  IADD3 R8, PT, PT, R17, 0x2, RZ ;  /* 0x0000000211087810 */ /* 0x000fe20007ffe0ff */
[----:B------:R-:W-:-:S03]  /*0240*/  IMAD.MOV.U32 R16, RZ, RZ, RZ ;  /* 0x000000ffff107224 */ /* 0x000fc600078e00ff */
[----:B------:R-:W-:-:S05]  /*0250*/  ISETP.GT.U32.OR P6, PT, R8, UR6, !P2 ;  /* 0x0000000608007c0c */ /* 0x000fca000d7c4470 */
[----:B------:R-:W1:Y:S08]  /*0260*/  @!P5 LDC.64 R24, c[0x0][0x388] ;  /* 0x0000e200ff18db82 */ /* 0x000e700000000a00 */
[----:B------:R-:W2:Y:S01]  /*0270*/  @P4 LDC.64 R12, c[0x0][0x388] ;  /* 0x0000e200ff0c4b82 */ /* 0x000ea20000000a00 */
[----:B------:R-:W-:Y:S01]  /*0280*/  IADD3 R29, PT, PT, R11, UR6, RZ ;  /* 0x000000060b1d7c10 */ /* 0x000fe2000fffe0ff */
[----:B------:R3:W5:Y:S06]  /*0290*/  @!P5 LDG.E R19, desc[UR4][R22.64+0x8] ;  /* 0x000008041613d981 */ /* 0x00076c000c1e1900 */
[----:B0-----:R-:W0:Y:S01]  /*02a0*/  @P2 LDC.64 R4, c[0x0][0x388] ;  /* 0x0000e200ff042b82 */ /* 0x001e220000000a00 */
[C---:B------:R-:W-:Y:S01]  /*02b0*/  IMAD.WIDE R20, R29.reuse, 0x4, R2 ;  /* 0x000000041d147825 */ /* 0x040fe200078e0202 */
[----:B------:R-:W-:-:S04]  /*02c0*/  IADD3 R28, PT, PT, R29, UR6, RZ ;  /* 0x000000061d1c7c10 */ /* 0x000fc8000fffe0ff */
[----:B------:R-:W5:Y:S01]  /*02d0*/  @P2 LDG.E R27, desc[UR4][R20.64] ;  /* 0x00000004141b2981 */ /* 0x000f62000c1e1900 */
[----:B------:R-:W-:Y:S01]  /*02e0*/  IMAD.WIDE R2, R28, 0x4, R2 ;  /* 0x000000041c027825 */ /* 0x000fe200078e0202 */
[----:B---3--:R-:W3:Y:S02]  /*02f0*/  LDC.64 R22, c[0x0][0x390] ;  /* 0x0000e400ff167b82 */ /* 0x008ee40000000a00 */
[----:B------:R-:W3:Y:S04]  /*0300*/  @P4 LDG.E R29, desc[UR4][R20.64+0x4] ;  /* 0x00000404141d4981 */ /* 0x000ee8000c1e1900 */
[----:B------:R-:W3:Y:S04]  /*0310*/  @P1 LDG.E R26, desc[UR4][R20.64+0x8] ;  /* 0x00000804141a1981 */ /* 0x000ee8000c1e1900 */
[----:B--2---:R-:W2:Y:S04]  /*0320*/  @P4 LDG.E R12, desc[UR4][R12.64+0x10] ;  /* 0x000010040c0c4981 */ /* 0x004ea8000c1e1900 */
[----:B0-----:R-:W2:Y:S01]  /*0330*/  @P2 LDG.E R5, desc[UR4][R4.64+0xc] ;  /* 0x00000c0404052981 */ /* 0x001ea2000c1e1900 */
[----:B----4-:R-:W-:Y:S01]  /*0340*/  @!P0 FFMA R16, R0, R9, RZ ;  /* 0x0000000900108223 */ /* 0x010fe200000000ff */
[----:B------:R-:W-:-:S02]  /*0350*/  ISETP.GT.U32.OR P0, PT, R8, UR6, !P4 ;  /* 0x0000000608007c0c */ /* 0x000fc4000e704470 */
[----:B-1----:R-:W4:Y:S01]  /*0360*/  @!P5 LDG.E R0, desc[UR4][R24.64+0x8] ;  /* 0x000008041800d981 */ /* 0x002f22000c1e1900 */
[----:B-----5:R-:W-:Y:S01]  /*0370*/  @!P3 FFMA R16, R15, R6, R16 ;  /* 0x000000060f10b223 */ /* 0x020fe20000000010 */
[----:B------:R-:W-:Y:S01]  /*0380*/  ISETP.GT.U32.OR P3, PT, R8, UR6, !P1 ;  /* 0x0000000608007c0c */ /* 0x000fe2000cf64470 */
[----:B------:R-:W0:Y:S01]  /*0390*/  @P1 LDC.64 R6, c[0x0][0x388] ;  /* 0x0000e200ff061b82 */ /* 0x000e220000000a00 */
[----:B------:R-:W5:Y:S07]  /*03a0*/  @!P6 LDG.E R25, desc[UR4][R2.64] ;  /* 0x000000040219e981 */ /* 0x000f6e000c1e1900 */
[----:B------:R-:W5:Y:S01]  /*03b0*/  @!P0 LDG.E R4, desc[UR4][R2.64+0x4] ;  /* 0x0000040402048981 */ /* 0x000f62000c1e1900 */
[----:B------:R-:W1:Y:S03]  /*03c0*/  @!P6 LDC.64 R8, c[0x0][0x388] ;  /* 0x0000e200ff08eb82 */ /* 0x000e660000000a00 */
[----:B------:R-:W5:Y:S05]  /*03d0*/  @!P3 LDG.E R24, desc[UR4][R2.64+0x8] ;  /* 0x000008040218b981 */ /* 0x000f6a000c1e1900 */
[----:B------:R-:W3:Y:S08]  /*03e0*/  @!P0 LDC.64 R10, c[0x0][0x388] ;  /* 0x0000e200ff0a8b82 */ /* 0x000ef00000000a00 */
[----:B------:R-:W3:Y:S01]  /*03f0*/  @!P3 LDC.64 R14, c[0x0][0x388] ;  /* 0x0000e200ff0ebb82 */ /* 0x000ee20000000a00 */
[----:B0-----:R-:W5:Y:S04]  /*0400*/  @P1 LDG.E R7, desc[UR4][R6.64+0x14] ;  /* 0x0000140406071981 */ /* 0x001f68000c1e1900 */
[----:B-1----:R-:W5:Y:S04]  /*0410*/  @!P6 LDG.E R8, desc[UR4][R8.64+0x18] ;  /* 0x000018040808e981 */ /* 0x002f68000c1e1900 */
[----:B---3--:R-:W3:Y:S04]  /*0420*/  @!P0 LDG.E R11, desc[UR4][R10.64+0x1c] ;  /* 0x00001c040a0b8981 */ /* 0x008ee8000c1e1900 */
[----:B------:R-:W3:Y:S01]  /*0430*/  @!P3 LDG.E R15, desc[UR4][R14.64+0x20] ;  /* 0x000020040e0fb981 */ /* 0x000ee2000c1e1900 */
[----:B------:R-:W-:-:S04]  /*0440*/  IMAD R17, R17, UR6, R18 ;  /* 0x0000000611117c24 */ /* 0x000fc8000f8e0212 */
[----:B------:R-:W-:-:S04]  /*0450*/  IMAD.WIDE R22, R17, 0x4, R22 ;  /* 0x0000000411167825 */ /* 0x000fc800078e0216 */
[----:B----4-:R-:W-:-:S04]  /*0460*/  @!P5 FFMA R16, R19, R0, R16 ;  /* 0x000000001310d223 */ /* 0x010fc80000000010 */
[----:B--2---:R-:W-:-:S04]  /*0470*/  @P2 FFMA R16, R27, R5, R16 ;  /* 0x000000051b102223 */ /* 0x004fc80000000010 */
[----:B------:R-:W-:-:S04]  /*0480*/  @P4 FFMA R16, R29, R12, R16 ;  /* 0x0000000c1d104223 */ /* 0x000fc80000000010 */
[----:B-----5:R-:W-:-:S04]  /*0490*/  @P1 FFMA R16, R26, R7, R16 ;  /* 0x000000071a101223 */ /* 0x020fc80000000010 */
[----:B------:R-:W-:-:S04]  /*04a0*/  @!P6 FFMA R16, R25, R8, R16 ;  /* 0x000000081910e223 */ /* 0x000fc80000000010 */
[----:B---3--:R-:W-:-:S04]  /*04b0*/  @!P0 FFMA R16, R4, R11, R16 ;  /* 0x0000000b04108223 */ /* 0x008fc80000000010 */
[----:B------:R-:W-:-:S05]  /*04c0*/  @!P3 FFMA R16, R24, R15, R16 ;  /* 0x0000000f1810b223 */ /* 0x000fca0000000010 */
[----:B------:R-:W-:Y:S01]  /*04d0*/  STG.E desc[UR4][R22.64], R16 ;  /* 0x0000001016007986 */ /* 0x000fe2000c101904 */
[----:B------:R-:W-:Y:S05]  /*04e0*/  EXIT ;  /* 0x000000000000794d */ /* 0x000fea0003800000 */
.L_x_0:
[----:B------:R-:W-:-:S00]  /*04f0*/  BRA `(.L_x_0) ;  /* 0xfffffffc00fc7947 */ /* 0x000fc0000383ffff */
[----:B------:R-:W-:-:S00]  /*0500*/  NOP ;  /* 0x0000000000007918 */ /* 0x000fc00000000000 */
[----:B------:R-:W-:-:S00]  /*0510*/  NOP ;  /* 0x0000000000007918 */ /* 0x000fc00000000000 */
[----:B------:R-:W-:-:S00]  /*0520*/  NOP ;  /* 0x0000000000007918 */ /* 0x000fc00000000000 */
[----:B------:R-:W-:-:S00]  /*0530*/  NOP ;  /* 0x0000000000007918 */ /* 0x000fc00000000000 */
[----:B------:R-:W-:-:S00]  /*0540*/  NOP ;  /* 0x0000000000007918 */ /* 0x000fc00000000000 */
[----:B------:R-:W-:-:S00]  /*0550*/  NOP ;  /* 0x0000000000007918 */ /* 0x000fc00000000000 */
[----:B------:R-:W-:-:S00]  /*0560*/  NOP ;  /* 0x0000000000007918 */ /* 0x000fc00000000000 */
[----:B------:R-:W-:-:S00]  /*0570*/  NOP ;  /* 0x0000000000007918 */ /* 0x000fc00000000000 */
.L_x_1:


//--------------------- .nv.shared.reserved.0     --------------------------
	.section	.nv.shared.reserved.0,"aw",@nobits
	.weak		__nv_reservedSMEM_offset_0_alias
	.size		__nv_reservedSMEM_offset_0_alias, 0, 64
	.other		__nv_reservedSMEM_offset_0_alias,@"STO_CUDA_RESERVED_SHARED STV_DEFAULT"
__nv_reservedSMEM_offset_0_alias:
	.zero		0
	.zero		64


//--------------------- .nv.constant0._Z13convolution2DPfS_S_i --------------------------
	.section	.nv.constant0._Z13convolution2DPfS_S_i,"a",@progbits
	.sectionflags	@""
	.align	4
.nv.constant0._Z13convolution2DPfS_S_i:
	.zero		924


//--------------------- SYMBOLS --------------------------

	.type		.nv.reservedSmem.offset0,@object
	.size		.nv.reservedSmem.offset0,0x4
